//
// Generated by NVIDIA NVVM Compiler
//
// Compiler Build ID: CL-36424714
// Cuda compilation tools, release 13.0, V13.0.88
// Based on NVVM 20.0.0
//

.version 9.0
.target sm_100
.address_size 64

	// .globl	_Z15finalScanKernelPfS_
// _ZZ10scanKernelPfiiE4temp has been demoted

.visible .entry _Z15finalScanKernelPfS_(
	.param .u64 .ptr .align 1 _Z15finalScanKernelPfS__param_0,
	.param .u64 .ptr .align 1 _Z15finalScanKernelPfS__param_1
)
{
	.reg .pred 	%p<2>;
	.reg .b32 	%r<6>;
	.reg .b32 	%f<4>;
	.reg .b64 	%rd<9>;

	ld.param.u64 	%rd1, [_Z15finalScanKernelPfS__param_0];
	ld.param.u64 	%rd2, [_Z15finalScanKernelPfS__param_1];
	mov.u32 	%r1, %ctaid.x;
	setp.eq.s32 	%p1, %r1, 0;
	@%p1 bra 	$L__BB0_2;
	cvta.to.global.u64 	%rd3, %rd2;
	cvta.to.global.u64 	%rd4, %rd1;
	add.s32 	%r2, %r1, -1;
	mul.wide.u32 	%rd5, %r2, 4;
	add.s64 	%rd6, %rd3, %rd5;
	ld.global.f32 	%f1, [%rd6];
	mov.u32 	%r3, %ntid.x;
	mov.u32 	%r4, %tid.x;
	mad.lo.s32 	%r5, %r1, %r3, %r4;
	mul.wide.s32 	%rd7, %r5, 4;
	add.s64 	%rd8, %rd4, %rd7;
	ld.global.f32 	%f2, [%rd8];
	add.f32 	%f3, %f1, %f2;
	st.global.f32 	[%rd8], %f3;
$L__BB0_2:
	ret;

}
	// .globl	_Z10scanKernelPfii
.visible .entry _Z10scanKernelPfii(
	.param .u64 .ptr .align 1 _Z10scanKernelPfii_param_0,
	.param .u32 _Z10scanKernelPfii_param_1,
	.param .u32 _Z10scanKernelPfii_param_2
)
{
	.reg .pred 	%p<4>;
	.reg .b32 	%r<19>;
	.reg .b32 	%f<6>;
	.reg .b64 	%rd<5>;
	// demoted variable
	.shared .align 4 .b8 _ZZ10scanKernelPfiiE4temp[4096];
	ld.param.u64 	%rd2, [_Z10scanKernelPfii_param_0];
	ld.param.u32 	%r5, [_Z10scanKernelPfii_param_1];
	ld.param.u32 	%r6, [_Z10scanKernelPfii_param_2];
	cvta.to.global.u64 	%rd3, %rd2;
	mov.u32 	%r1, %tid.x;
	mov.u32 	%r7, %ctaid.x;
	mov.u32 	%r8, %ntid.x;
	mad.lo.s32 	%r9, %r7, %r8, %r1;
	add.s32 	%r10, %r9, %r6;
	mul.wide.s32 	%rd4, %r10, 4;
	add.s64 	%rd1, %rd3, %rd4;
	ld.global.f32 	%f1, [%rd1];
	shl.b32 	%r11, %r1, 2;
	mov.u32 	%r12, _ZZ10scanKernelPfiiE4temp;
	add.s32 	%r2, %r12, %r11;
	st.shared.f32 	[%r2], %f1;
	bar.sync 	0;
	setp.lt.s32 	%p1, %r5, 2;
	@%p1 bra 	$L__BB1_5;
	mov.b32 	%r18, 1;
$L__BB1_2:
	setp.lt.u32 	%p2, %r1, %r18;
	@%p2 bra 	$L__BB1_4;
	sub.s32 	%r14, %r1, %r18;
	shl.b32 	%r15, %r14, 2;
	add.s32 	%r17, %r12, %r15;
	ld.shared.f32 	%f2, [%r17];
	ld.shared.f32 	%f3, [%r2];
	add.f32 	%f4, %f2, %f3;
	st.shared.f32 	[%r2], %f4;
$L__BB1_4:
	bar.sync 	0;
	shl.b32 	%r18, %r18, 1;
	setp.lt.s32 	%p3, %r18, %r5;
	@%p3 bra 	$L__BB1_2;
$L__BB1_5:
	ld.shared.f32 	%f5, [%r2];
	st.global.f32 	[%rd1], %f5;
	ret;

}
	// .globl	_Z17findMaxValueArrayPfS_
.visible .entry _Z17findMaxValueArrayPfS_(
	.param .u64 .ptr .align 1 _Z17findMaxValueArrayPfS__param_0,
	.param .u64 .ptr .align 1 _Z17findMaxValueArrayPfS__param_1
)
{
	.reg .pred 	%p<2>;
	.reg .b32 	%r<5>;
	.reg .b32 	%f<2>;
	.reg .b64 	%rd<9>;

	ld.param.u64 	%rd1, [_Z17findMaxValueArrayPfS__param_0];
	ld.param.u64 	%rd2, [_Z17findMaxValueArrayPfS__param_1];
	mov.u32 	%r1, %tid.x;
	setp.ne.s32 	%p1, %r1, 31;
	@%p1 bra 	$L__BB2_2;
	mov.u32 	%r2, %ctaid.x;
	cvta.to.global.u64 	%rd3, %rd1;
	cvta.to.global.u64 	%rd4, %rd2;
	mov.u32 	%r3, %ntid.x;
	mad.lo.s32 	%r4, %r2, %r3, %r1;
	mul.wide.s32 	%rd5, %r4, 4;
	add.s64 	%rd6, %rd3, %rd5;
	ld.global.f32 	%f1, [%rd6];
	mul.wide.u32 	%rd7, %r2, 4;
	add.s64 	%rd8, %rd4, %rd7;
	st.global.f32 	[%rd8], %f1;
$L__BB2_2:
	ret;

}


// ===== COMPILED SASS (sm_100) =====

	.target	sm_100

	.elftype	@"ET_EXEC"


//--------------------- .note.nv.tkinfo           --------------------------
	.section	.note.nv.tkinfo,"",@"SHT_NOTE"
	.sectionflags	@"SHF_NOTE_NV_TKINFO"
	.tkinfo
        /*0018*/ 	.word	0x00000002
        /*0030*/ 	.string	""
        /*0030*/ 	.string	"ptxas"
        /*0030*/ 	.string	"Cuda compilation tools, release 13.0, V13.0.88"
        /*0030*/ 	.string	"Build cuda_13.0.r13.0/compiler.36424714_0"
        /*0030*/ 	.string	"-arch sm_100 -m 64 "



//--------------------- .note.nv.cuinfo           --------------------------
	.section	.note.nv.cuinfo,"",@"SHT_NOTE"
	.sectionflags	@"SHF_NOTE_NV_CUINFO"
        /*0018*/ 	.short	0x0002
        /*001a*/ 	.short	0x0064
        /*001c*/ 	.short	0x0082
	.zero		2


//--------------------- .nv.info                  --------------------------
	.section	.nv.info,"",@"SHT_CUDA_INFO"
	.align	4


	//----- nvinfo : EIATTR_REGCOUNT
	.align		4
        /*0000*/ 	.byte	0x04, 0x2f
        /*0002*/ 	.short	(.L_1 - .L_0)
	.align		4
.L_0:
        /*0004*/ 	.word	index@(_Z15finalScanKernelPfS_)
        /*0008*/ 	.word	0x0000000c


	//----- nvinfo : EIATTR_FRAME_SIZE
	.align		4
.L_1:
        /*000c*/ 	.byte	0x04, 0x11
        /*000e*/ 	.short	(.L_3 - .L_2)
	.align		4
.L_2:
        /*0010*/ 	.word	index@(_Z15finalScanKernelPfS_)
        /*0014*/ 	.word	0x00000000


	//----- nvinfo : EIATTR_REGCOUNT
	.align		4
.L_3:
        /*0018*/ 	.byte	0x04, 0x2f
        /*001a*/ 	.short	(.L_5 - .L_4)
	.align		4
.L_4:
        /*001c*/ 	.word	index@(_Z10scanKernelPfii)
        /*0020*/ 	.word	0x0000000a


	//----- nvinfo : EIATTR_FRAME_SIZE
	.align		4
.L_5:
        /*0024*/ 	.byte	0x04, 0x11
        /*0026*/ 	.short	(.L_7 - .L_6)
	.align		4
.L_6:
        /*0028*/ 	.word	index@(_Z10scanKernelPfii)
        /*002c*/ 	.word	0x00000000


	//----- nvinfo : EIATTR_REGCOUNT
	.align		4
.L_7:
        /*0030*/ 	.byte	0x04, 0x2f
        /*0032*/ 	.short	(.L_9 - .L_8)
	.align		4
.L_8:
        /*0034*/ 	.word	index@(_Z17findMaxValueArrayPfS_)
        /*0038*/ 	.word	0x0000000a


	//----- nvinfo : EIATTR_FRAME_SIZE
	.align		4
.L_9:
        /*003c*/ 	.byte	0x04, 0x11
        /*003e*/ 	.short	(.L_11 - .L_10)
	.align		4
.L_10:
        /*0040*/ 	.word	index@(_Z17findMaxValueArrayPfS_)
        /*0044*/ 	.word	0x00000000


	//----- nvinfo : EIATTR_MIN_STACK_SIZE
	.align		4
.L_11:
        /*0048*/ 	.byte	0x04, 0x12
        /*004a*/ 	.short	(.L_13 - .L_12)
	.align		4
.L_12:
        /*004c*/ 	.word	index@(_Z17findMaxValueArrayPfS_)
        /*0050*/ 	.word	0x00000000


	//----- nvinfo : EIATTR_MIN_STACK_SIZE
	.align		4
.L_13:
        /*0054*/ 	.byte	0x04, 0x12
        /*0056*/ 	.short	(.L_15 - .L_14)
	.align		4
.L_14:
        /*0058*/ 	.word	index@(_Z10scanKernelPfii)
        /*005c*/ 	.word	0x00000000


	//----- nvinfo : EIATTR_MIN_STACK_SIZE
	.align		4
.L_15:
        /*0060*/ 	.byte	0x04, 0x12
        /*0062*/ 	.short	(.L_17 - .L_16)
	.align		4
.L_16:
        /*0064*/ 	.word	index@(_Z15finalScanKernelPfS_)
        /*0068*/ 	.word	0x00000000
.L_17:


//--------------------- .nv.compat                --------------------------
	.section	.nv.compat,"",@"SHT_CUDA_COMPAT_INFO"
	.align	4
        /*0000*/ 	.byte	0x02, 0x09, 0x00, 0x00, 0x02, 0x02, 0x01, 0x00, 0x02, 0x05, 0x05, 0x00, 0x03, 0x07, 0x01, 0x01
        /*0010*/ 	.byte	0x02, 0x03, 0x00, 0x00, 0x02, 0x06, 0x01, 0x00, 0x04, 0x0b, 0x08, 0x00, 0x09, 0x00, 0x00, 0x00
        /*0020*/ 	.byte	0x00, 0x00, 0x00, 0x00


//--------------------- .nv.info._Z17findMaxValueArrayPfS_ --------------------------
	.section	.nv.info._Z17findMaxValueArrayPfS_,"",@"SHT_CUDA_INFO"
	.sectionflags	@""
	.align	4


	//----- nvinfo : EIATTR_CUDA_API_VERSION
	.align		4
        /*0000*/ 	.byte	0x04, 0x37
        /*0002*/ 	.short	(.L_19 - .L_18)
.L_18:
        /*0004*/ 	.word	0x00000082


	//----- nvinfo : EIATTR_KPARAM_INFO
	.align		4
.L_19:
        /*0008*/ 	.byte	0x04, 0x17
        /*000a*/ 	.short	(.L_21 - .L_20)
.L_20:
        /*000c*/ 	.word	0x00000000
        /*0010*/ 	.short	0x0001
        /*0012*/ 	.short	0x0008
        /*0014*/ 	.byte	0x00, 0xf5, 0x21, 0x00


	//----- nvinfo : EIATTR_KPARAM_INFO
	.align		4
.L_21:
        /*0018*/ 	.byte	0x04, 0x17
        /*001a*/ 	.short	(.L_23 - .L_22)
.L_22:
        /*001c*/ 	.word	0x00000000
        /*0020*/ 	.short	0x0000
        /*0022*/ 	.short	0x0000
        /*0024*/ 	.byte	0x00, 0xf5, 0x21, 0x00


	//----- nvinfo : EIATTR_SPARSE_MMA_MASK
	.align		4
.L_23:
        /*0028*/ 	.byte	0x03, 0x50
        /*002a*/ 	.short	0x0000


	//----- nvinfo : EIATTR_MAXREG_COUNT
	.align		4
        /*002c*/ 	.byte	0x03, 0x1b
        /*002e*/ 	.short	0x00ff


	//----- nvinfo : EIATTR_MERCURY_ISA_VERSION
	.align		4
        /*0030*/ 	.byte	0x03, 0x5f
        /*0032*/ 	.short	0x0101


	//----- nvinfo : EIATTR_VRC_CTA_INIT_COUNT
	.align		4
        /*0034*/ 	.byte	0x02, 0x4a
	.zero		1
	.zero		1


	//----- nvinfo : EIATTR_EXIT_INSTR_OFFSETS
	.align		4
        /*0038*/ 	.byte	0x04, 0x1c
        /*003a*/ 	.short	(.L_25 - .L_24)


	//   ....[0]....
.L_24:
        /*003c*/ 	.word	0x00000030


	//   ....[1]....
        /*0040*/ 	.word	0x000000e0


	//----- nvinfo : EIATTR_CBANK_PARAM_SIZE
	.align		4
.L_25:
        /*0044*/ 	.byte	0x03, 0x19
        /*0046*/ 	.short	0x0010


	//----- nvinfo : EIATTR_PARAM_CBANK
	.align		4
        /*0048*/ 	.byte	0x04, 0x0a
        /*004a*/ 	.short	(.L_27 - .L_26)
	.align		4
.L_26:
        /*004c*/ 	.word	index@(.nv.constant0._Z17findMaxValueArrayPfS_)
        /*0050*/ 	.short	0x0380
        /*0052*/ 	.short	0x0010


	//----- nvinfo : EIATTR_SW_WAR
	.align		4
.L_27:
        /*0054*/ 	.byte	0x04, 0x36
        /*0056*/ 	.short	(.L_29 - .L_28)
.L_28:
        /*0058*/ 	.word	0x00000008
.L_29:


//--------------------- .nv.info._Z10scanKernelPfii --------------------------
	.section	.nv.info._Z10scanKernelPfii,"",@"SHT_CUDA_INFO"
	.sectionflags	@""
	.align	4


	//----- nvinfo : EIATTR_CUDA_API_VERSION
	.align		4
        /*0000*/ 	.byte	0x04, 0x37
        /*0002*/ 	.short	(.L_31 - .L_30)
.L_30:
        /*0004*/ 	.word	0x00000082


	//----- nvinfo : EIATTR_KPARAM_INFO
	.align		4
.L_31:
        /*0008*/ 	.byte	0x04, 0x17
        /*000a*/ 	.short	(.L_33 - .L_32)
.L_32:
        /*000c*/ 	.word	0x00000000
        /*0010*/ 	.short	0x0002
        /*0012*/ 	.short	0x000c
        /*0014*/ 	.byte	0x00, 0xf0, 0x11, 0x00


	//----- nvinfo : EIATTR_KPARAM_INFO
	.align		4
.L_33:
        /*0018*/ 	.byte	0x04, 0x17
        /*001a*/ 	.short	(.L_35 - .L_34)
.L_34:
        /*001c*/ 	.word	0x00000000
        /*0020*/ 	.short	0x0001
        /*0022*/ 	.short	0x0008
        /*0024*/ 	.byte	0x00, 0xf0, 0x11, 0x00


	//----- nvinfo : EIATTR_KPARAM_INFO
	.align		4
.L_35:
        /*0028*/ 	.byte	0x04, 0x17
        /*002a*/ 	.short	(.L_37 - .L_36)
.L_36:
        /*002c*/ 	.word	0x00000000
        /*0030*/ 	.short	0x0000
        /*0032*/ 	.short	0x0000
        /*0034*/ 	.byte	0x00, 0xf5, 0x21, 0x00


	//----- nvinfo : EIATTR_SPARSE_MMA_MASK
	.align		4
.L_37:
        /*0038*/ 	.byte	0x03, 0x50
        /*003a*/ 	.short	0x0000


	//----- nvinfo : EIATTR_MAXREG_COUNT
	.align		4
        /*003c*/ 	.byte	0x03, 0x1b
        /*003e*/ 	.short	0x00ff


	//----- nvinfo : EIATTR_NUM_BARRIERS
	.align		4
        /*0040*/ 	.byte	0x02, 0x4c
        /*0042*/ 	.byte	0x01
	.zero		1


	//----- nvinfo : EIATTR_MERCURY_ISA_VERSION
	.align		4
        /*0044*/ 	.byte	0x03, 0x5f
        /*0046*/ 	.short	0x0101


	//----- nvinfo : EIATTR_VRC_CTA_INIT_COUNT
	.align		4
        /*0048*/ 	.byte	0x02, 0x4a
	.zero		1
	.zero		1


	//----- nvinfo : EIATTR_EXIT_INSTR_OFFSETS
	.align		4
        /*004c*/ 	.byte	0x04, 0x1c
        /*004e*/ 	.short	(.L_39 - .L_38)


	//   ....[0]....
.L_38:
        /*0050*/ 	.word	0x00000230


	//----- nvinfo : EIATTR_CBANK_PARAM_SIZE
	.align		4
.L_39:
        /*0054*/ 	.byte	0x03, 0x19
        /*0056*/ 	.short	0x0010


	//----- nvinfo : EIATTR_PARAM_CBANK
	.align		4
        /*0058*/ 	.byte	0x04, 0x0a
        /*005a*/ 	.short	(.L_41 - .L_40)
	.align		4
.L_40:
        /*005c*/ 	.word	index@(.nv.constant0._Z10scanKernelPfii)
        /*0060*/ 	.short	0x0380
        /*0062*/ 	.short	0x0010


	//----- nvinfo : EIATTR_SW_WAR
	.align		4
.L_41:
        /*0064*/ 	.byte	0x04, 0x36
        /*0066*/ 	.short	(.L_43 - .L_42)
.L_42:
        /*0068*/ 	.word	0x00000008
.L_43:


//--------------------- .nv.info._Z15finalScanKernelPfS_ --------------------------
	.section	.nv.info._Z15finalScanKernelPfS_,"",@"SHT_CUDA_INFO"
	.sectionflags	@""
	.align	4


	//----- nvinfo : EIATTR_CUDA_API_VERSION
	.align		4
        /*0000*/ 	.byte	0x04, 0x37
        /*0002*/ 	.short	(.L_45 - .L_44)
.L_44:
        /*0004*/ 	.word	0x00000082


	//----- nvinfo : EIATTR_KPARAM_INFO
	.align		4
.L_45:
        /*0008*/ 	.byte	0x04, 0x17
        /*000a*/ 	.short	(.L_47 - .L_46)
.L_46:
        /*000c*/ 	.word	0x00000000
        /*0010*/ 	.short	0x0001
        /*0012*/ 	.short	0x0008
        /*0014*/ 	.byte	0x00, 0xf5, 0x21, 0x00


	//----- nvinfo : EIATTR_KPARAM_INFO
	.align		4
.L_47:
        /*0018*/ 	.byte	0x04, 0x17
        /*001a*/ 	.short	(.L_49 - .L_48)
.L_48:
        /*001c*/ 	.word	0x00000000
        /*0020*/ 	.short	0x0000
        /*0022*/ 	.short	0x0000
        /*0024*/ 	.byte	0x00, 0xf5, 0x21, 0x00


	//----- nvinfo : EIATTR_SPARSE_MMA_MASK
	.align		4
.L_49:
        /*0028*/ 	.byte	0x03, 0x50
        /*002a*/ 	.short	0x0000


	//----- nvinfo : EIATTR_MAXREG_COUNT
	.align		4
        /*002c*/ 	.byte	0x03, 0x1b
        /*002e*/ 	.short	0x00ff


	//----- nvinfo : EIATTR_MERCURY_ISA_VERSION
	.align		4
        /*0030*/ 	.byte	0x03, 0x5f
        /*0032*/ 	.short	0x0101


	//----- nvinfo : EIATTR_VRC_CTA_INIT_COUNT
	.align		4
        /*0034*/ 	.byte	0x02, 0x4a
	.zero		1
	.zero		1


	//----- nvinfo : EIATTR_EXIT_INSTR_OFFSETS
	.align		4
        /*0038*/ 	.byte	0x04, 0x1c
        /*003a*/ 	.short	(.L_51 - .L_50)


	//   ....[0]....
.L_50:
        /*003c*/ 	.word	0x00000030


	//   ....[1]....
        /*0040*/ 	.word	0x00000110


	//----- nvinfo : EIATTR_CBANK_PARAM_SIZE
	.align		4
.L_51:
        /*0044*/ 	.byte	0x03, 0x19
        /*0046*/ 	.short	0x0010


	//----- nvinfo : EIATTR_PARAM_CBANK
	.align		4
        /*0048*/ 	.byte	0x04, 0x0a
        /*004a*/ 	.short	(.L_53 - .L_52)
	.align		4
.L_52:
        /*004c*/ 	.word	index@(.nv.constant0._Z15finalScanKernelPfS_)
        /*0050*/ 	.short	0x0380
        /*0052*/ 	.short	0x0010


	//----- nvinfo : EIATTR_SW_WAR
	.align		4
.L_53:
        /*0054*/ 	.byte	0x04, 0x36
        /*0056*/ 	.short	(.L_55 - .L_54)
.L_54:
        /*0058*/ 	.word	0x00000008
.L_55:


//--------------------- .nv.callgraph             --------------------------
	.section	.nv.callgraph,"",@"SHT_CUDA_CALLGRAPH"
	.align	4
	.sectionentsize	8
	.align		4
        /*0000*/ 	.word	0x00000000
	.align		4
        /*0004*/ 	.word	0xffffffff
	.align		4
        /*0008*/ 	.word	0x00000000
	.align		4
        /*000c*/ 	.word	0xfffffffe
	.align		4
        /*0010*/ 	.word	0x00000000
	.align		4
        /*0014*/ 	.word	0xfffffffd
	.align		4
        /*0018*/ 	.word	0x00000000
	.align		4
        /*001c*/ 	.word	0xfffffffc


//--------------------- .text._Z17findMaxValueArrayPfS_ --------------------------
	.section	.text._Z17findMaxValueArrayPfS_,"ax",@progbits
	.align	128
        .global         _Z17findMaxValueArrayPfS_
        .type           _Z17findMaxValueArrayPfS_,@function
        .size           _Z17findMaxValueArrayPfS_,(.L_x_5 - _Z17findMaxValueArrayPfS_)
        .other          _Z17findMaxValueArrayPfS_,@"STO_CUDA_ENTRY STV_DEFAULT"
_Z17findMaxValueArrayPfS_:
.text._Z17findMaxValueArrayPfS_:
[----:B------:R-:W-:Y:S01]  /*0000*/  LDC R1, c[0x0][0x37c] ;  /* 0x0000df00ff017b82 */ /* 0x000fe20000000800 */
[----:B------:R-:W0:Y:S02]  /*0010*/  S2R R0, SR_TID.X ;  /* 0x0000000000007919 */ /* 0x000e240000002100 */
[----:B0-----:R-:W-:-:S13]  /*0020*/  ISETP.NE.AND P0, PT, R0, 0x1f, PT ;  /* 0x0000001f0000780c */ /* 0x001fda0003f05270 */
[----:B------:R-:W-:Y:S05]  /*0030*/  @P0 EXIT ;  /* 0x000000000000094d */ /* 0x000fea0003800000 */
[----:B------:R-:W0:Y:S01]  /*0040*/  S2R R7, SR_CTAID.X ;  /* 0x0000000000077919 */ /* 0x000e220000002500 */
[----:B------:R-:W0:Y:S01]  /*0050*/  LDC R0, c[0x0][0x360] ;  /* 0x0000d800ff007b82 */ /* 0x000e220000000800 */
[----:B------:R-:W1:Y:S07]  /*0060*/  LDCU.64 UR4, c[0x0][0x358] ;  /* 0x00006b00ff0477ac */ /* 0x000e6e0008000a00 */
[----:B------:R-:W2:Y:S01]  /*0070*/  LDC.64 R2, c[0x0][0x380] ;  /* 0x0000e000ff027b82 */ /* 0x000ea20000000a00 */
[----:B0-----:R-:W-:-:S04]  /*0080*/  IMAD R5, R7, R0, 0x1f ;  /* 0x0000001f07057424 */ /* 0x001fc800078e0200 */
[----:B--2---:R-:W-:-:S03]  /*0090*/  IMAD.WIDE R2, R5, 0x4, R2 ;  /* 0x0000000405027825 */ /* 0x004fc600078e0202 */
[----:B------:R-:W0:Y:S03]  /*00a0*/  LDC.64 R4, c[0x0][0x388] ;  /* 0x0000e200ff047b82 */ /* 0x000e260000000a00 */
[----:B-1----:R-:W2:Y:S01]  /*00b0*/  LDG.E R3, desc[UR4][R2.64] ;  /* 0x0000000402037981 */ /* 0x002ea2000c1e1900 */
[----:B0-----:R-:W-:-:S05]  /*00c0*/  IMAD.WIDE.U32 R4, R7, 0x4, R4 ;  /* 0x0000000407047825 */ /* 0x001fca00078e0004 */
[----:B--2---:R-:W-:Y:S01]  /*00d0*/  STG.E desc[UR4][R4.64], R3 ;  /* 0x0000000304007986 */ /* 0x004fe2000c101904 */
[----:B------:R-:W-:Y:S05]  /*00e0*/  EXIT ;  /* 0x000000000000794d */ /* 0x000fea0003800000 */
.L_x_0:
[----:B------:R-:W-:-:S00]  /*00f0*/  BRA `(.L_x_0) ;  /* 0xfffffffc00fc7947 */ /* 0x000fc0000383ffff */
[----:B------:R-:W-:-:S00]  /*0100*/  NOP ;  /* 0x0000000000007918 */ /* 0x000fc00000000000 */
[----:B------:R-:W-:-:S00]  /*0110*/  NOP ;  /* 0x0000000000007918 */ /* 0x000fc00000000000 */
[----:B------:R-:W-:-:S00]  /*0120*/  NOP ;  /* 0x0000000000007918 */ /* 0x000fc00000000000 */
[----:B------:R-:W-:-:S00]  /*0130*/  NOP ;  /* 0x0000000000007918 */ /* 0x000fc00000000000 */
[----:B------:R-:W-:-:S00]  /*0140*/  NOP ;  /* 0x0000000000007918 */ /* 0x000fc00000000000 */
[----:B------:R-:W-:-:S00]  /*0150*/  NOP ;  /* 0x0000000000007918 */ /* 0x000fc00000000000 */
[----:B------:R-:W-:-:S00]  /*0160*/  NOP ;  /* 0x0000000000007918 */ /* 0x000fc00000000000 */
[----:B------:R-:W-:-:S00]  /*0170*/  NOP ;  /* 0x0000000000007918 */ /* 0x000fc00000000000 */
.L_x_5:


//--------------------- .text._Z10scanKernelPfii  --------------------------
	.section	.text._Z10scanKernelPfii,"ax",@progbits
	.align	128
        .global         _Z10scanKernelPfii
        .type           _Z10scanKernelPfii,@function
        .size           _Z10scanKernelPfii,(.L_x_6 - _Z10scanKernelPfii)
        .other          _Z10scanKernelPfii,@"STO_CUDA_ENTRY STV_DEFAULT"
_Z10scanKernelPfii:
.text._Z10scanKernelPfii:
[----:B------:R-:W-:Y:S01]  /*0000*/  LDC R1, c[0x0][0x37c] ;  /* 0x0000df00ff017b82 */ /* 0x000fe20000000800 */
[----:B------:R-:W0:Y:S07]  /*0010*/  S2R R6, SR_TID.X ;  /* 0x0000000000067919 */ /* 0x000e2e0000002100 */
[----:B------:R-:W0:Y:S01]  /*0020*/  S2UR UR4, SR_CTAID.X ;  /* 0x00000000000479c3 */ /* 0x000e220000002500 */
[----:B------:R-:W1:Y:S01]  /*0030*/  LDCU UR5, c[0x0][0x38c] ;  /* 0x00007180ff0577ac */ /* 0x000e620008000800 */
[----:B------:R-:W2:Y:S06]  /*0040*/  LDCU.64 UR6, c[0x0][0x358] ;  /* 0x00006b00ff0677ac */ /* 0x000eac0008000a00 */
[----:B------:R-:W0:Y:S01]  /*0050*/  LDC R5, c[0x0][0x360] ;  /* 0x0000d800ff057b82 */ /* 0x000e220000000800 */
[----:B------:R-:W3:Y:S07]  /*0060*/  LDCU UR8, c[0x0][0x388] ;  /* 0x00007100ff0877ac */ /* 0x000eee0008000800 */
[----:B------:R-:W4:Y:S01]  /*0070*/  LDC.64 R2, c[0x0][0x380] ;  /* 0x0000e000ff027b82 */ /* 0x000f220000000a00 */
[----:B0-----:R-:W-:-:S05]  /*0080*/  IMAD R0, R5, UR4, R6 ;  /* 0x0000000405007c24 */ /* 0x001fca000f8e0206 */
[----:B-1----:R-:W-:-:S05]  /*0090*/  IADD3 R5, PT, PT, R0, UR5, RZ ;  /* 0x0000000500057c10 */ /* 0x002fca000fffe0ff */
[----:B----4-:R-:W-:-:S05]  /*00a0*/  IMAD.WIDE R2, R5, 0x4, R2 ;  /* 0x0000000405027825 */ /* 0x010fca00078e0202 */
[----:B--2---:R-:W2:Y:S01]  /*00b0*/  LDG.E R0, desc[UR6][R2.64] ;  /* 0x0000000602007981 */ /* 0x004ea2000c1e1900 */
[----:B------:R-:W0:Y:S01]  /*00c0*/  S2UR UR5, SR_CgaCtaId ;  /* 0x00000000000579c3 */ /* 0x000e220000008800 */
[----:B------:R-:W-:Y:S01]  /*00d0*/  UMOV UR4, 0x400 ;  /* 0x0000040000047882 */ /* 0x000fe20000000000 */
[----:B---3--:R-:W-:Y:S02]  /*00e0*/  UISETP.GE.AND UP0, UPT, UR8, 0x2, UPT ;  /* 0x000000020800788c */ /* 0x008fe4000bf06270 */
[----:B0-----:R-:W-:-:S06]  /*00f0*/  ULEA UR4, UR5, UR4, 0x18 ;  /* 0x0000000405047291 */ /* 0x001fcc000f8ec0ff */
[----:B------:R-:W-:-:S05]  /*0100*/  LEA R5, R6, UR4, 0x2 ;  /* 0x0000000406057c11 */ /* 0x000fca000f8e10ff */
[----:B--2---:R0:W-:Y:S01]  /*0110*/  STS [R5], R0 ;  /* 0x0000000005007388 */ /* 0x0041e20000000800 */
[----:B------:R-:W-:Y:S06]  /*0120*/  BAR.SYNC.DEFER_BLOCKING 0x0 ;  /* 0x0000000000007b1d */ /* 0x000fec0000010000 */
[----:B------:R-:W-:Y:S05]  /*0130*/  BRA.U !UP0, `(.L_x_1) ;  /* 0x0000000108347547 */ /* 0x000fea000b800000 */
[----:B------:R-:W1:Y:S01]  /*0140*/  LDCU UR8, c[0x0][0x388] ;  /* 0x00007100ff0877ac */ /* 0x000e620008000800 */
[----:B------:R-:W-:-:S05]  /*0150*/  UMOV UR5, 0x1 ;  /* 0x0000000100057882 */ /* 0x000fca0000000000 */
.L_x_2:
[----:B------:R-:W-:-:S13]  /*0160*/  ISETP.GE.U32.AND P0, PT, R6, UR5, PT ;  /* 0x0000000506007c0c */ /* 0x000fda000bf06070 */
[----:B0-----:R-:W-:Y:S01]  /*0170*/  @P0 IADD3 R0, PT, PT, R6, -UR5, RZ ;  /* 0x8000000506000c10 */ /* 0x001fe2000fffe0ff */
[----:B------:R-:W-:Y:S01]  /*0180*/  @P0 LDS R7, [R5] ;  /* 0x0000000005070984 */ /* 0x000fe20000000800 */
[----:B------:R-:W-:Y:S02]  /*0190*/  USHF.L.U32 UR5, UR5, 0x1, URZ ;  /* 0x0000000105057899 */ /* 0x000fe400080006ff */
[----:B------:R-:W-:Y:S02]  /*01a0*/  @P0 LEA R0, R0, UR4, 0x2 ;  /* 0x0000000400000c11 */ /* 0x000fe4000f8e10ff */
[----:B-1----:R-:W-:-:S04]  /*01b0*/  UISETP.GE.AND UP0, UPT, UR5, UR8, UPT ;  /* 0x000000080500728c */ /* 0x002fc8000bf06270 */
[----:B------:R-:W0:Y:S02]  /*01c0*/  @P0 LDS R0, [R0] ;  /* 0x0000000000000984 */ /* 0x000e240000000800 */
[----:B0-2---:R-:W-:-:S05]  /*01d0*/  @P0 FADD R4, R0, R7 ;  /* 0x0000000700040221 */ /* 0x005fca0000000000 */
[----:B------:R2:W-:Y:S01]  /*01e0*/  @P0 STS [R5], R4 ;  /* 0x0000000405000388 */ /* 0x0005e20000000800 */
[----:B------:R-:W-:Y:S06]  /*01f0*/  BAR.SYNC.DEFER_BLOCKING 0x0 ;  /* 0x0000000000007b1d */ /* 0x000fec0000010000 */
[----:B------:R-:W-:Y:S05]  /*0200*/  BRA.U !UP0, `(.L_x_2) ;  /* 0xfffffffd08d47547 */ /* 0x000fea000b83ffff */
.L_x_1:
[----:B0-2---:R-:W0:Y:S04]  /*0210*/  LDS R5, [R5] ;  /* 0x0000000005057984 */ /* 0x005e280000000800 */
[----:B0-----:R-:W-:Y:S01]  /*0220*/  STG.E desc[UR6][R2.64], R5 ;  /* 0x0000000502007986 */ /* 0x001fe2000c101906 */
[----:B------:R-:W-:Y:S05]  /*0230*/  EXIT ;  /* 0x000000000000794d */ /* 0x000fea0003800000 */
.L_x_3:
        /* <DEDUP_REMOVED lines=12> */
.L_x_6:


//--------------------- .text._Z15finalScanKernelPfS_ --------------------------
	.section	.text._Z15finalScanKernelPfS_,"ax",@progbits
	.align	128
        .global         _Z15finalScanKernelPfS_
        .type           _Z15finalScanKernelPfS_,@function
        .size           _Z15finalScanKernelPfS_,(.L_x_7 - _Z15finalScanKernelPfS_)
        .other          _Z15finalScanKernelPfS_,@"STO_CUDA_ENTRY STV_DEFAULT"
_Z15finalScanKernelPfS_:
.text._Z15finalScanKernelPfS_:
[----:B------:R-:W-:Y:S01]  /*0000*/  LDC R1, c[0x0][0x37c] ;  /* 0x0000df00ff017b82 */ /* 0x000fe20000000800 */
[----:B------:R-:W0:Y:S02]  /*0010*/  S2R R9, SR_CTAID.X ;  /* 0x0000000000097919 */ /* 0x000e240000002500 */
[----:B0-----:R-:W-:-:S13]  /*0020*/  ISETP.NE.AND P0, PT, R9, RZ, PT ;  /* 0x000000ff0900720c */ /* 0x001fda0003f05270 */
[----:B------:R-:W-:Y:S05]  /*0030*/  @!P0 EXIT ;  /* 0x000000000000894d */ /* 0x000fea0003800000 */
[----:B------:R-:W0:Y:S01]  /*0040*/  S2R R0, SR_TID.X ;  /* 0x0000000000007919 */ /* 0x000e220000002100 */
[----:B------:R-:W1:Y:S01]  /*0050*/  LDC.64 R2, c[0x0][0x388] ;  /* 0x0000e200ff027b82 */ /* 0x000e620000000a00 */
[----:B------:R-:W0:Y:S01]  /*0060*/  LDCU UR6, c[0x0][0x360] ;  /* 0x00006c00ff0677ac */ /* 0x000e220008000800 */
[----:B------:R-:W-:Y:S01]  /*0070*/  IADD3 R7, PT, PT, R9, -0x1, RZ ;  /* 0xffffffff09077810 */ /* 0x000fe20007ffe0ff */
[----:B------:R-:W2:Y:S05]  /*0080*/  LDCU.64 UR4, c[0x0][0x358] ;  /* 0x00006b00ff0477ac */ /* 0x000eaa0008000a00 */
[----:B------:R-:W3:Y:S01]  /*0090*/  LDC.64 R4, c[0x0][0x380] ;  /* 0x0000e000ff047b82 */ /* 0x000ee20000000a00 */
[----:B-1----:R-:W-:-:S06]  /*00a0*/  IMAD.WIDE.U32 R2, R7, 0x4, R2 ;  /* 0x0000000407027825 */ /* 0x002fcc00078e0002 */
[----:B--2---:R-:W2:Y:S01]  /*00b0*/  LDG.E R2, desc[UR4][R2.64] ;  /* 0x0000000402027981 */ /* 0x004ea2000c1e1900 */
[----:B0-----:R-:W-:-:S04]  /*00c0*/  IMAD R9, R9, UR6, R0 ;  /* 0x0000000609097c24 */ /* 0x001fc8000f8e0200 */
[----:B---3--:R-:W-:-:S05]  /*00d0*/  IMAD.WIDE R4, R9, 0x4, R4 ;  /* 0x0000000409047825 */ /* 0x008fca00078e0204 */
[----:B------:R-:W2:Y:S02]  /*00e0*/  LDG.E R7, desc[UR4][R4.64] ;  /* 0x0000000404077981 */ /* 0x000ea4000c1e1900 */
[----:B--2---:R-:W-:-:S05]  /*00f0*/  FADD R7, R2, R7 ;  /* 0x0000000702077221 */ /* 0x004fca0000000000 */
[----:B------:R-:W-:Y:S01]  /*0100*/  STG.E desc[UR4][R4.64], R7 ;  /* 0x0000000704007986 */ /* 0x000fe2000c101904 */
[----:B------:R-:W-:Y:S05]  /*0110*/  EXIT ;  /* 0x000000000000794d */ /* 0x000fea0003800000 */
.L_x_4:
        /* <DEDUP_REMOVED lines=14> */
.L_x_7:


//--------------------- .nv.shared.reserved.0     --------------------------
	.section	.nv.shared.reserved.0,"aw",@nobits
	.weak		__nv_reservedSMEM_offset_0_alias
	.size		__nv_reservedSMEM_offset_0_alias, 0, 64
	.other		__nv_reservedSMEM_offset_0_alias,@"STO_CUDA_RESERVED_SHARED STV_DEFAULT"
__nv_reservedSMEM_offset_0_alias:
	.zero		0
	.zero		64


//--------------------- .nv.shared._Z10scanKernelPfii --------------------------
	.section	.nv.shared._Z10scanKernelPfii,"aw",@nobits
	.sectionflags	@""
	.align	4
.nv.shared._Z10scanKernelPfii:
	.zero		5120


//--------------------- .nv.constant0._Z17findMaxValueArrayPfS_ --------------------------
	.section	.nv.constant0._Z17findMaxValueArrayPfS_,"a",@progbits
	.sectionflags	@""
	.align	4
.nv.constant0._Z17findMaxValueArrayPfS_:
	.zero		912


//--------------------- .nv.constant0._Z10scanKernelPfii --------------------------
	.section	.nv.constant0._Z10scanKernelPfii,"a",@progbits
	.sectionflags	@""
	.align	4
.nv.constant0._Z10scanKernelPfii:
	.zero		912


//--------------------- .nv.constant0._Z15finalScanKernelPfS_ --------------------------
	.section	.nv.constant0._Z15finalScanKernelPfS_,"a",@progbits
	.sectionflags	@""
	.align	4
.nv.constant0._Z15finalScanKernelPfS_:
	.zero		912


//--------------------- SYMBOLS --------------------------

	.type		.nv.reservedSmem.offset0,@object
	.size		.nv.reservedSmem.offset0,0x4
	.type		.nv.reservedSmem.cap,@object
	.size		.nv.reservedSmem.cap,0x4
